//
// Generated by NVIDIA NVVM Compiler
//
// Compiler Build ID: CL-36424714
// Cuda compilation tools, release 13.0, V13.0.88
// Based on NVVM 20.0.0
//

.version 9.0
.target sm_100
.address_size 64

	// .globl	_Z23vector_reduction_kernelPfS_j
// _ZZ23vector_reduction_kernelPfS_jE14sum_per_thread has been demoted
// _ZZ37vector_reduction_kernel_using_atomicsPfS_jPiE14sum_per_thread has been demoted

.visible .entry _Z23vector_reduction_kernelPfS_j(
	.param .u64 .ptr .align 1 _Z23vector_reduction_kernelPfS_j_param_0,
	.param .u64 .ptr .align 1 _Z23vector_reduction_kernelPfS_j_param_1,
	.param .u32 _Z23vector_reduction_kernelPfS_j_param_2
)
{
	.reg .pred 	%p<7>;
	.reg .b32 	%r<19>;
	.reg .b32 	%f<10>;
	.reg .b64 	%rd<9>;
	.reg .b64 	%fd<6>;
	// demoted variable
	.shared .align 4 .b8 _ZZ23vector_reduction_kernelPfS_jE14sum_per_thread[1024];
	ld.param.u64 	%rd2, [_Z23vector_reduction_kernelPfS_j_param_0];
	ld.param.u64 	%rd3, [_Z23vector_reduction_kernelPfS_j_param_1];
	ld.param.u32 	%r11, [_Z23vector_reduction_kernelPfS_j_param_2];
	mov.u32 	%r1, %ctaid.x;
	mov.u32 	%r18, %ntid.x;
	mov.u32 	%r3, %tid.x;
	mad.lo.s32 	%r17, %r1, %r18, %r3;
	setp.ge.u32 	%p1, %r17, %r11;
	mov.f32 	%f9, 0f00000000;
	@%p1 bra 	$L__BB0_4;
	mov.u32 	%r12, %nctaid.x;
	mul.lo.s32 	%r5, %r18, %r12;
	cvta.to.global.u64 	%rd1, %rd2;
	mov.f64 	%fd5, 0d0000000000000000;
$L__BB0_2:
	mul.wide.u32 	%rd4, %r17, 4;
	add.s64 	%rd5, %rd1, %rd4;
	ld.global.f32 	%f4, [%rd5];
	cvt.f64.f32 	%fd4, %f4;
	add.f64 	%fd5, %fd5, %fd4;
	add.s32 	%r17, %r17, %r5;
	setp.lt.u32 	%p2, %r17, %r11;
	@%p2 bra 	$L__BB0_2;
	cvt.rn.f32.f64 	%f9, %fd5;
$L__BB0_4:
	shl.b32 	%r13, %r3, 2;
	mov.u32 	%r14, _ZZ23vector_reduction_kernelPfS_jE14sum_per_thread;
	add.s32 	%r8, %r14, %r13;
	st.shared.f32 	[%r8], %f9;
	bar.sync 	0;
	setp.lt.u32 	%p3, %r18, 2;
	@%p3 bra 	$L__BB0_8;
$L__BB0_5:
	shr.u32 	%r10, %r18, 1;
	setp.ge.u32 	%p4, %r3, %r10;
	@%p4 bra 	$L__BB0_7;
	shl.b32 	%r15, %r10, 2;
	add.s32 	%r16, %r8, %r15;
	ld.shared.f32 	%f5, [%r16];
	ld.shared.f32 	%f6, [%r8];
	add.f32 	%f7, %f5, %f6;
	st.shared.f32 	[%r8], %f7;
$L__BB0_7:
	bar.sync 	0;
	setp.gt.u32 	%p5, %r18, 3;
	mov.u32 	%r18, %r10;
	@%p5 bra 	$L__BB0_5;
$L__BB0_8:
	setp.ne.s32 	%p6, %r3, 0;
	@%p6 bra 	$L__BB0_10;
	ld.shared.f32 	%f8, [_ZZ23vector_reduction_kernelPfS_jE14sum_per_thread];
	cvta.to.global.u64 	%rd6, %rd3;
	mul.wide.u32 	%rd7, %r1, 4;
	add.s64 	%rd8, %rd6, %rd7;
	st.global.f32 	[%rd8], %f8;
$L__BB0_10:
	ret;

}
	// .globl	_Z37vector_reduction_kernel_using_atomicsPfS_jPi
.visible .entry _Z37vector_reduction_kernel_using_atomicsPfS_jPi(
	.param .u64 .ptr .align 1 _Z37vector_reduction_kernel_using_atomicsPfS_jPi_param_0,
	.param .u64 .ptr .align 1 _Z37vector_reduction_kernel_using_atomicsPfS_jPi_param_1,
	.param .u32 _Z37vector_reduction_kernel_using_atomicsPfS_jPi_param_2,
	.param .u64 .ptr .align 1 _Z37vector_reduction_kernel_using_atomicsPfS_jPi_param_3
)
{
	.reg .pred 	%p<8>;
	.reg .b32 	%r<21>;
	.reg .b32 	%f<12>;
	.reg .b64 	%rd<9>;
	.reg .b64 	%fd<6>;
	// demoted variable
	.shared .align 4 .b8 _ZZ37vector_reduction_kernel_using_atomicsPfS_jPiE14sum_per_thread[1024];
	ld.param.u64 	%rd3, [_Z37vector_reduction_kernel_using_atomicsPfS_jPi_param_0];
	ld.param.u64 	%rd4, [_Z37vector_reduction_kernel_using_atomicsPfS_jPi_param_1];
	ld.param.u32 	%r10, [_Z37vector_reduction_kernel_using_atomicsPfS_jPi_param_2];
	ld.param.u64 	%rd5, [_Z37vector_reduction_kernel_using_atomicsPfS_jPi_param_3];
	cvta.to.global.u64 	%rd1, %rd5;
	mov.u32 	%r11, %ctaid.x;
	mov.u32 	%r20, %ntid.x;
	mov.u32 	%r2, %tid.x;
	mad.lo.s32 	%r19, %r11, %r20, %r2;
	setp.ge.u32 	%p1, %r19, %r10;
	mov.f32 	%f11, 0f00000000;
	@%p1 bra 	$L__BB1_4;
	mov.u32 	%r12, %nctaid.x;
	mul.lo.s32 	%r4, %r20, %r12;
	cvta.to.global.u64 	%rd2, %rd3;
	mov.f64 	%fd5, 0d0000000000000000;
$L__BB1_2:
	mul.wide.u32 	%rd6, %r19, 4;
	add.s64 	%rd7, %rd2, %rd6;
	ld.global.f32 	%f4, [%rd7];
	cvt.f64.f32 	%fd4, %f4;
	add.f64 	%fd5, %fd5, %fd4;
	add.s32 	%r19, %r19, %r4;
	setp.lt.u32 	%p2, %r19, %r10;
	@%p2 bra 	$L__BB1_2;
	cvt.rn.f32.f64 	%f11, %fd5;
$L__BB1_4:
	shl.b32 	%r13, %r2, 2;
	mov.u32 	%r14, _ZZ37vector_reduction_kernel_using_atomicsPfS_jPiE14sum_per_thread;
	add.s32 	%r7, %r14, %r13;
	st.shared.f32 	[%r7], %f11;
	bar.sync 	0;
	setp.lt.u32 	%p3, %r20, 2;
	@%p3 bra 	$L__BB1_8;
$L__BB1_5:
	shr.u32 	%r9, %r20, 1;
	setp.ge.u32 	%p4, %r2, %r9;
	@%p4 bra 	$L__BB1_7;
	shl.b32 	%r15, %r9, 2;
	add.s32 	%r16, %r7, %r15;
	ld.shared.f32 	%f5, [%r16];
	ld.shared.f32 	%f6, [%r7];
	add.f32 	%f7, %f5, %f6;
	st.shared.f32 	[%r7], %f7;
$L__BB1_7:
	bar.sync 	0;
	setp.gt.u32 	%p5, %r20, 3;
	mov.u32 	%r20, %r9;
	@%p5 bra 	$L__BB1_5;
$L__BB1_8:
	setp.ne.s32 	%p6, %r2, 0;
	@%p6 bra 	$L__BB1_11;
$L__BB1_9:
	atom.relaxed.global.cas.b32 	%r17, [%rd1], 0, 1;
	setp.ne.s32 	%p7, %r17, 0;
	@%p7 bra 	$L__BB1_9;
	cvta.to.global.u64 	%rd8, %rd4;
	ld.shared.f32 	%f8, [_ZZ37vector_reduction_kernel_using_atomicsPfS_jPiE14sum_per_thread];
	ld.global.f32 	%f9, [%rd8];
	add.f32 	%f10, %f8, %f9;
	st.global.f32 	[%rd8], %f10;
	atom.global.exch.b32 	%r18, [%rd1], 0;
$L__BB1_11:
	ret;

}


// ===== COMPILED SASS (sm_100) =====

	.target	sm_100

	.elftype	@"ET_EXEC"


//--------------------- .note.nv.tkinfo           --------------------------
	.section	.note.nv.tkinfo,"",@"SHT_NOTE"
	.sectionflags	@"SHF_NOTE_NV_TKINFO"
	.tkinfo
        /*0018*/ 	.word	0x00000002
        /*0030*/ 	.string	""
        /*0030*/ 	.string	"ptxas"
        /*0030*/ 	.string	"Cuda compilation tools, release 13.0, V13.0.88"
        /*0030*/ 	.string	"Build cuda_13.0.r13.0/compiler.36424714_0"
        /*0030*/ 	.string	"-arch sm_100 -m 64 "



//--------------------- .note.nv.cuinfo           --------------------------
	.section	.note.nv.cuinfo,"",@"SHT_NOTE"
	.sectionflags	@"SHF_NOTE_NV_CUINFO"
        /*0018*/ 	.short	0x0002
        /*001a*/ 	.short	0x0064
        /*001c*/ 	.short	0x0082
	.zero		2


//--------------------- .nv.info                  --------------------------
	.section	.nv.info,"",@"SHT_CUDA_INFO"
	.align	4


	//----- nvinfo : EIATTR_REGCOUNT
	.align		4
        /*0000*/ 	.byte	0x04, 0x2f
        /*0002*/ 	.short	(.L_1 - .L_0)
	.align		4
.L_0:
        /*0004*/ 	.word	index@(_Z23vector_reduction_kernelPfS_j)
        /*0008*/ 	.word	0x00000010


	//----- nvinfo : EIATTR_FRAME_SIZE
	.align		4
.L_1:
        /*000c*/ 	.byte	0x04, 0x11
        /*000e*/ 	.short	(.L_3 - .L_2)
	.align		4
.L_2:
        /*0010*/ 	.word	index@(_Z23vector_reduction_kernelPfS_j)
        /*0014*/ 	.word	0x00000000


	//----- nvinfo : EIATTR_REGCOUNT
	.align		4
.L_3:
        /*0018*/ 	.byte	0x04, 0x2f
        /*001a*/ 	.short	(.L_5 - .L_4)
	.align		4
.L_4:
        /*001c*/ 	.word	index@(_Z37vector_reduction_kernel_using_atomicsPfS_jPi)
        /*0020*/ 	.word	0x00000010


	//----- nvinfo : EIATTR_FRAME_SIZE
	.align		4
.L_5:
        /*0024*/ 	.byte	0x04, 0x11
        /*0026*/ 	.short	(.L_7 - .L_6)
	.align		4
.L_6:
        /*0028*/ 	.word	index@(_Z37vector_reduction_kernel_using_atomicsPfS_jPi)
        /*002c*/ 	.word	0x00000000


	//----- nvinfo : EIATTR_MIN_STACK_SIZE
	.align		4
.L_7:
        /*0030*/ 	.byte	0x04, 0x12
        /*0032*/ 	.short	(.L_9 - .L_8)
	.align		4
.L_8:
        /*0034*/ 	.word	index@(_Z37vector_reduction_kernel_using_atomicsPfS_jPi)
        /*0038*/ 	.word	0x00000000


	//----- nvinfo : EIATTR_MIN_STACK_SIZE
	.align		4
.L_9:
        /*003c*/ 	.byte	0x04, 0x12
        /*003e*/ 	.short	(.L_11 - .L_10)
	.align		4
.L_10:
        /*0040*/ 	.word	index@(_Z23vector_reduction_kernelPfS_j)
        /*0044*/ 	.word	0x00000000
.L_11:


//--------------------- .nv.compat                --------------------------
	.section	.nv.compat,"",@"SHT_CUDA_COMPAT_INFO"
	.align	4
        /*0000*/ 	.byte	0x02, 0x09, 0x00, 0x00, 0x02, 0x02, 0x01, 0x00, 0x02, 0x05, 0x05, 0x00, 0x03, 0x07, 0x01, 0x01
        /*0010*/ 	.byte	0x02, 0x03, 0x00, 0x00, 0x02, 0x06, 0x01, 0x00, 0x04, 0x0b, 0x08, 0x00, 0x01, 0x00, 0x00, 0x00
        /*0020*/ 	.byte	0x00, 0x00, 0x00, 0x00


//--------------------- .nv.info._Z37vector_reduction_kernel_using_atomicsPfS_jPi --------------------------
	.section	.nv.info._Z37vector_reduction_kernel_using_atomicsPfS_jPi,"",@"SHT_CUDA_INFO"
	.sectionflags	@""
	.align	4


	//----- nvinfo : EIATTR_CUDA_API_VERSION
	.align		4
        /*0000*/ 	.byte	0x04, 0x37
        /*0002*/ 	.short	(.L_13 - .L_12)
.L_12:
        /*0004*/ 	.word	0x00000082


	//----- nvinfo : EIATTR_KPARAM_INFO
	.align		4
.L_13:
        /*0008*/ 	.byte	0x04, 0x17
        /*000a*/ 	.short	(.L_15 - .L_14)
.L_14:
        /*000c*/ 	.word	0x00000000
        /*0010*/ 	.short	0x0003
        /*0012*/ 	.short	0x0018
        /*0014*/ 	.byte	0x00, 0xf5, 0x21, 0x00


	//----- nvinfo : EIATTR_KPARAM_INFO
	.align		4
.L_15:
        /*0018*/ 	.byte	0x04, 0x17
        /*001a*/ 	.short	(.L_17 - .L_16)
.L_16:
        /*001c*/ 	.word	0x00000000
        /*0020*/ 	.short	0x0002
        /*0022*/ 	.short	0x0010
        /*0024*/ 	.byte	0x00, 0xf0, 0x11, 0x00


	//----- nvinfo : EIATTR_KPARAM_INFO
	.align		4
.L_17:
        /*0028*/ 	.byte	0x04, 0x17
        /*002a*/ 	.short	(.L_19 - .L_18)
.L_18:
        /*002c*/ 	.word	0x00000000
        /*0030*/ 	.short	0x0001
        /*0032*/ 	.short	0x0008
        /*0034*/ 	.byte	0x00, 0xf5, 0x21, 0x00


	//----- nvinfo : EIATTR_KPARAM_INFO
	.align		4
.L_19:
        /*0038*/ 	.byte	0x04, 0x17
        /*003a*/ 	.short	(.L_21 - .L_20)
.L_20:
        /*003c*/ 	.word	0x00000000
        /*0040*/ 	.short	0x0000
        /*0042*/ 	.short	0x0000
        /*0044*/ 	.byte	0x00, 0xf5, 0x21, 0x00


	//----- nvinfo : EIATTR_SPARSE_MMA_MASK
	.align		4
.L_21:
        /*0048*/ 	.byte	0x03, 0x50
        /*004a*/ 	.short	0x0000


	//----- nvinfo : EIATTR_MAXREG_COUNT
	.align		4
        /*004c*/ 	.byte	0x03, 0x1b
        /*004e*/ 	.short	0x00ff


	//----- nvinfo : EIATTR_NUM_BARRIERS
	.align		4
        /*0050*/ 	.byte	0x02, 0x4c
        /*0052*/ 	.byte	0x01
	.zero		1


	//----- nvinfo : EIATTR_MERCURY_ISA_VERSION
	.align		4
        /*0054*/ 	.byte	0x03, 0x5f
        /*0056*/ 	.short	0x0101


	//----- nvinfo : EIATTR_VRC_CTA_INIT_COUNT
	.align		4
        /*0058*/ 	.byte	0x02, 0x4a
	.zero		1
	.zero		1


	//----- nvinfo : EIATTR_EXIT_INSTR_OFFSETS
	.align		4
        /*005c*/ 	.byte	0x04, 0x1c
        /*005e*/ 	.short	(.L_23 - .L_22)


	//   ....[0]....
.L_22:
        /*0060*/ 	.word	0x000002e0


	//   ....[1]....
        /*0064*/ 	.word	0x00000410


	//----- nvinfo : EIATTR_CRS_STACK_SIZE
	.align		4
.L_23:
        /*0068*/ 	.byte	0x04, 0x1e
        /*006a*/ 	.short	(.L_25 - .L_24)
.L_24:
        /*006c*/ 	.word	0x00000000


	//----- nvinfo : EIATTR_CBANK_PARAM_SIZE
	.align		4
.L_25:
        /*0070*/ 	.byte	0x03, 0x19
        /*0072*/ 	.short	0x0020


	//----- nvinfo : EIATTR_PARAM_CBANK
	.align		4
        /*0074*/ 	.byte	0x04, 0x0a
        /*0076*/ 	.short	(.L_27 - .L_26)
	.align		4
.L_26:
        /*0078*/ 	.word	index@(.nv.constant0._Z37vector_reduction_kernel_using_atomicsPfS_jPi)
        /*007c*/ 	.short	0x0380
        /*007e*/ 	.short	0x0020


	//----- nvinfo : EIATTR_SW_WAR
	.align		4
.L_27:
        /*0080*/ 	.byte	0x04, 0x36
        /*0082*/ 	.short	(.L_29 - .L_28)
.L_28:
        /*0084*/ 	.word	0x00000008
.L_29:


//--------------------- .nv.info._Z23vector_reduction_kernelPfS_j --------------------------
	.section	.nv.info._Z23vector_reduction_kernelPfS_j,"",@"SHT_CUDA_INFO"
	.sectionflags	@""
	.align	4


	//----- nvinfo : EIATTR_CUDA_API_VERSION
	.align		4
        /*0000*/ 	.byte	0x04, 0x37
        /*0002*/ 	.short	(.L_31 - .L_30)
.L_30:
        /*0004*/ 	.word	0x00000082


	//----- nvinfo : EIATTR_KPARAM_INFO
	.align		4
.L_31:
        /*0008*/ 	.byte	0x04, 0x17
        /*000a*/ 	.short	(.L_33 - .L_32)
.L_32:
        /*000c*/ 	.word	0x00000000
        /*0010*/ 	.short	0x0002
        /*0012*/ 	.short	0x0010
        /*0014*/ 	.byte	0x00, 0xf0, 0x11, 0x00


	//----- nvinfo : EIATTR_KPARAM_INFO
	.align		4
.L_33:
        /*0018*/ 	.byte	0x04, 0x17
        /*001a*/ 	.short	(.L_35 - .L_34)
.L_34:
        /*001c*/ 	.word	0x00000000
        /*0020*/ 	.short	0x0001
        /*0022*/ 	.short	0x0008
        /*0024*/ 	.byte	0x00, 0xf5, 0x21, 0x00


	//----- nvinfo : EIATTR_KPARAM_INFO
	.align		4
.L_35:
        /*0028*/ 	.byte	0x04, 0x17
        /*002a*/ 	.short	(.L_37 - .L_36)
.L_36:
        /*002c*/ 	.word	0x00000000
        /*0030*/ 	.short	0x0000
        /*0032*/ 	.short	0x0000
        /*0034*/ 	.byte	0x00, 0xf5, 0x21, 0x00


	//----- nvinfo : EIATTR_SPARSE_MMA_MASK
	.align		4
.L_37:
        /*0038*/ 	.byte	0x03, 0x50
        /*003a*/ 	.short	0x0000


	//----- nvinfo : EIATTR_MAXREG_COUNT
	.align		4
        /*003c*/ 	.byte	0x03, 0x1b
        /*003e*/ 	.short	0x00ff


	//----- nvinfo : EIATTR_NUM_BARRIERS
	.align		4
        /*0040*/ 	.byte	0x02, 0x4c
        /*0042*/ 	.byte	0x01
	.zero		1


	//----- nvinfo : EIATTR_MERCURY_ISA_VERSION
	.align		4
        /*0044*/ 	.byte	0x03, 0x5f
        /*0046*/ 	.short	0x0101


	//----- nvinfo : EIATTR_VRC_CTA_INIT_COUNT
	.align		4
        /*0048*/ 	.byte	0x02, 0x4a
	.zero		1
	.zero		1


	//----- nvinfo : EIATTR_EXIT_INSTR_OFFSETS
	.align		4
        /*004c*/ 	.byte	0x04, 0x1c
        /*004e*/ 	.short	(.L_39 - .L_38)


	//   ....[0]....
.L_38:
        /*0050*/ 	.word	0x000002f0


	//   ....[1]....
        /*0054*/ 	.word	0x00000370


	//----- nvinfo : EIATTR_CRS_STACK_SIZE
	.align		4
.L_39:
        /*0058*/ 	.byte	0x04, 0x1e
        /*005a*/ 	.short	(.L_41 - .L_40)
.L_40:
        /*005c*/ 	.word	0x00000000


	//----- nvinfo : EIATTR_CBANK_PARAM_SIZE
	.align		4
.L_41:
        /*0060*/ 	.byte	0x03, 0x19
        /*0062*/ 	.short	0x0014


	//----- nvinfo : EIATTR_PARAM_CBANK
	.align		4
        /*0064*/ 	.byte	0x04, 0x0a
        /*0066*/ 	.short	(.L_43 - .L_42)
	.align		4
.L_42:
        /*0068*/ 	.word	index@(.nv.constant0._Z23vector_reduction_kernelPfS_j)
        /*006c*/ 	.short	0x0380
        /*006e*/ 	.short	0x0014


	//----- nvinfo : EIATTR_SW_WAR
	.align		4
.L_43:
        /*0070*/ 	.byte	0x04, 0x36
        /*0072*/ 	.short	(.L_45 - .L_44)
.L_44:
        /*0074*/ 	.word	0x00000008
.L_45:


//--------------------- .nv.callgraph             --------------------------
	.section	.nv.callgraph,"",@"SHT_CUDA_CALLGRAPH"
	.align	4
	.sectionentsize	8
	.align		4
        /*0000*/ 	.word	0x00000000
	.align		4
        /*0004*/ 	.word	0xffffffff
	.align		4
        /*0008*/ 	.word	0x00000000
	.align		4
        /*000c*/ 	.word	0xfffffffe
	.align		4
        /*0010*/ 	.word	0x00000000
	.align		4
        /*0014*/ 	.word	0xfffffffd
	.align		4
        /*0018*/ 	.word	0x00000000
	.align		4
        /*001c*/ 	.word	0xfffffffc


//--------------------- .text._Z37vector_reduction_kernel_using_atomicsPfS_jPi --------------------------
	.section	.text._Z37vector_reduction_kernel_using_atomicsPfS_jPi,"ax",@progbits
	.align	128
        .global         _Z37vector_reduction_kernel_using_atomicsPfS_jPi
        .type           _Z37vector_reduction_kernel_using_atomicsPfS_jPi,@function
        .size           _Z37vector_reduction_kernel_using_atomicsPfS_jPi,(.L_x_16 - _Z37vector_reduction_kernel_using_atomicsPfS_jPi)
        .other          _Z37vector_reduction_kernel_using_atomicsPfS_jPi,@"STO_CUDA_ENTRY STV_DEFAULT"
_Z37vector_reduction_kernel_using_atomicsPfS_jPi:
.text._Z37vector_reduction_kernel_using_atomicsPfS_jPi:
[----:B------:R-:W-:Y:S01]  /*0000*/  LDC R1, c[0x0][0x37c] ;  /* 0x0000df00ff017b82 */ /* 0x000fe20000000800 */
[----:B------:R-:W0:Y:S07]  /*0010*/  S2R R11, SR_TID.X ;  /* 0x00000000000b7919 */ /* 0x000e2e0000002100 */
[----:B------:R-:W0:Y:S01]  /*0020*/  S2UR UR4, SR_CTAID.X ;  /* 0x00000000000479c3 */ /* 0x000e220000002500 */
[----:B------:R-:W1:Y:S01]  /*0030*/  LDCU UR5, c[0x0][0x390] ;  /* 0x00007200ff0577ac */ /* 0x000e620008000800 */
[----:B------:R-:W-:Y:S01]  /*0040*/  BSSY.RECONVERGENT B0, `(.L_x_0) ;  /* 0x0000015000007945 */ /* 0x000fe20003800200 */
[----:B------:R-:W-:Y:S01]  /*0050*/  IMAD.MOV.U32 R2, RZ, RZ, RZ ;  /* 0x000000ffff027224 */ /* 0x000fe200078e00ff */
[----:B------:R-:W2:Y:S04]  /*0060*/  LDCU.64 UR6, c[0x0][0x358] ;  /* 0x00006b00ff0677ac */ /* 0x000ea80008000a00 */
[----:B------:R-:W0:Y:S02]  /*0070*/  LDC R10, c[0x0][0x360] ;  /* 0x0000d800ff0a7b82 */ /* 0x000e240000000800 */
[----:B0-----:R-:W-:-:S05]  /*0080*/  IMAD R0, R10, UR4, R11 ;  /* 0x000000040a007c24 */ /* 0x001fca000f8e020b */
[----:B-1----:R-:W-:-:S13]  /*0090*/  ISETP.GE.U32.AND P0, PT, R0, UR5, PT ;  /* 0x0000000500007c0c */ /* 0x002fda000bf06070 */
[----:B--2---:R-:W-:Y:S05]  /*00a0*/  @P0 BRA `(.L_x_1) ;  /* 0x0000000000380947 */ /* 0x004fea0003800000 */
[----:B------:R-:W0:Y:S01]  /*00b0*/  LDC.64 R8, c[0x0][0x380] ;  /* 0x0000e000ff087b82 */ /* 0x000e220000000a00 */
[----:B------:R-:W1:Y:S01]  /*00c0*/  LDCU UR4, c[0x0][0x370] ;  /* 0x00006e00ff0477ac */ /* 0x000e620008000800 */
[----:B------:R-:W-:Y:S01]  /*00d0*/  BSSY.RECONVERGENT B1, `(.L_x_2) ;  /* 0x000000a000017945 */ /* 0x000fe20003800200 */
[----:B------:R-:W-:Y:S01]  /*00e0*/  CS2R R2, SRZ ;  /* 0x0000000000027805 */ /* 0x000fe2000001ff00 */
[----:B-1----:R-:W-:-:S07]  /*00f0*/  IMAD R13, R10, UR4, RZ ;  /* 0x000000040a0d7c24 */ /* 0x002fce000f8e02ff */
.L_x_3:
[----:B0-----:R-:W-:-:S06]  /*0100*/  IMAD.WIDE.U32 R4, R0, 0x4, R8 ;  /* 0x0000000400047825 */ /* 0x001fcc00078e0008 */
[----:B------:R-:W2:Y:S01]  /*0110*/  LDG.E R4, desc[UR6][R4.64] ;  /* 0x0000000604047981 */ /* 0x000ea2000c1e1900 */
[----:B------:R-:W-:-:S05]  /*0120*/  IMAD.IADD R0, R13, 0x1, R0 ;  /* 0x000000010d007824 */ /* 0x000fca00078e0200 */
[----:B------:R-:W-:Y:S01]  /*0130*/  ISETP.GE.U32.AND P0, PT, R0, UR5, PT ;  /* 0x0000000500007c0c */ /* 0x000fe2000bf06070 */
[----:B--2---:R-:W0:Y:S02]  /*0140*/  F2F.F64.F32 R6, R4 ;  /* 0x0000000400067310 */ /* 0x004e240000201800 */
[----:B0-----:R-:W-:-:S10]  /*0150*/  DADD R2, R6, R2 ;  /* 0x0000000006027229 */ /* 0x001fd40000000002 */
[----:B------:R-:W-:Y:S05]  /*0160*/  @!P0 BRA `(.L_x_3) ;  /* 0xfffffffc00e48947 */ /* 0x000fea000383ffff */
[----:B------:R-:W-:Y:S05]  /*0170*/  BSYNC.RECONVERGENT B1 ;  /* 0x0000000000017941 */ /* 0x000fea0003800200 */
.L_x_2:
[----:B------:R0:W1:Y:S02]  /*0180*/  F2F.F32.F64 R2, R2 ;  /* 0x0000000200027310 */ /* 0x0000640000301000 */
.L_x_1:
[----:B------:R-:W-:Y:S05]  /*0190*/  BSYNC.RECONVERGENT B0 ;  /* 0x0000000000007941 */ /* 0x000fea0003800200 */
.L_x_0:
[----:B------:R-:W2:Y:S01]  /*01a0*/  S2UR UR5, SR_CgaCtaId ;  /* 0x00000000000579c3 */ /* 0x000ea20000008800 */
[----:B------:R-:W-:Y:S01]  /*01b0*/  UMOV UR4, 0x400 ;  /* 0x0000040000047882 */ /* 0x000fe20000000000 */
[----:B------:R-:W-:Y:S02]  /*01c0*/  ISETP.GE.U32.AND P1, PT, R10, 0x2, PT ;  /* 0x000000020a00780c */ /* 0x000fe40003f26070 */
[----:B------:R-:W-:Y:S01]  /*01d0*/  ISETP.NE.AND P0, PT, R11, RZ, PT ;  /* 0x000000ff0b00720c */ /* 0x000fe20003f05270 */
[----:B--2---:R-:W-:-:S06]  /*01e0*/  ULEA UR4, UR5, UR4, 0x18 ;  /* 0x0000000405047291 */ /* 0x004fcc000f8ec0ff */
[----:B0-----:R-:W-:-:S05]  /*01f0*/  LEA R3, R11, UR4, 0x2 ;  /* 0x000000040b037c11 */ /* 0x001fca000f8e10ff */
[----:B-1----:R0:W-:Y:S01]  /*0200*/  STS [R3], R2 ;  /* 0x0000000203007388 */ /* 0x0021e20000000800 */
[----:B------:R-:W-:Y:S06]  /*0210*/  BAR.SYNC.DEFER_BLOCKING 0x0 ;  /* 0x0000000000007b1d */ /* 0x000fec0000010000 */
[----:B------:R-:W-:Y:S05]  /*0220*/  @!P1 BRA `(.L_x_4) ;  /* 0x00000000002c9947 */ /* 0x000fea0003800000 */
.L_x_5:
[----:B------:R-:W-:-:S04]  /*0230*/  SHF.R.U32.HI R4, RZ, 0x1, R10 ;  /* 0x00000001ff047819 */ /* 0x000fc8000001160a */
[----:B------:R-:W-:-:S13]  /*0240*/  ISETP.GE.U32.AND P1, PT, R11, R4, PT ;  /* 0x000000040b00720c */ /* 0x000fda0003f26070 */
[----:B------:R-:W-:Y:S01]  /*0250*/  @!P1 IMAD R0, R4, 0x4, R3 ;  /* 0x0000000404009824 */ /* 0x000fe200078e0203 */
[----:B------:R-:W-:Y:S05]  /*0260*/  @!P1 LDS R5, [R3] ;  /* 0x0000000003059984 */ /* 0x000fea0000000800 */
[----:B------:R-:W0:Y:S02]  /*0270*/  @!P1 LDS R0, [R0] ;  /* 0x0000000000009984 */ /* 0x000e240000000800 */
[----:B0-----:R-:W-:-:S05]  /*0280*/  @!P1 FADD R2, R0, R5 ;  /* 0x0000000500029221 */ /* 0x001fca0000000000 */
[----:B------:R1:W-:Y:S01]  /*0290*/  @!P1 STS [R3], R2 ;  /* 0x0000000203009388 */ /* 0x0003e20000000800 */
[----:B------:R-:W-:Y:S01]  /*02a0*/  BAR.SYNC.DEFER_BLOCKING 0x0 ;  /* 0x0000000000007b1d */ /* 0x000fe20000010000 */
[----:B------:R-:W-:Y:S02]  /*02b0*/  ISETP.GT.U32.AND P1, PT, R10, 0x3, PT ;  /* 0x000000030a00780c */ /* 0x000fe40003f24070 */
[----:B------:R-:W-:-:S11]  /*02c0*/  MOV R10, R4 ;  /* 0x00000004000a7202 */ /* 0x000fd60000000f00 */
[----:B-1----:R-:W-:Y:S05]  /*02d0*/  @P1 BRA `(.L_x_5) ;  /* 0xfffffffc00d41947 */ /* 0x002fea000383ffff */
.L_x_4:
[----:B------:R-:W-:Y:S05]  /*02e0*/  @P0 EXIT ;  /* 0x000000000000094d */ /* 0x000fea0003800000 */
[----:B0-----:R-:W0:Y:S01]  /*02f0*/  LDC.64 R2, c[0x0][0x398] ;  /* 0x0000e600ff027b82 */ /* 0x001e220000000a00 */
[----:B------:R-:W-:Y:S01]  /*0300*/  BSSY B0, `(.L_x_6) ;  /* 0x0000007000007945 */ /* 0x000fe20003800000 */
[----:B------:R-:W-:-:S07]  /*0310*/  IMAD.MOV.U32 R5, RZ, RZ, 0x1 ;  /* 0x00000001ff057424 */ /* 0x000fce00078e00ff */
.L_x_7:
[----:B------:R-:W-:Y:S01]  /*0320*/  HFMA2 R4, -RZ, RZ, 0, 0 ;  /* 0x00000000ff047431 */ /* 0x000fe200000001ff */
[----:B------:R-:W-:Y:S05]  /*0330*/  YIELD ;  /* 0x0000000000007946 */ /* 0x000fea0003800000 */
[----:B0-----:R-:W2:Y:S02]  /*0340*/  ATOMG.E.CAS.STRONG.GPU PT, R0, [R2], R4, R5 ;  /* 0x00000004020073a9 */ /* 0x001ea400001ee105 */
[----:B--2---:R-:W-:-:S13]  /*0350*/  ISETP.NE.AND P0, PT, R0, RZ, PT ;  /* 0x000000ff0000720c */ /* 0x004fda0003f05270 */
[----:B------:R-:W-:Y:S05]  /*0360*/  @P0 BRA `(.L_x_7) ;  /* 0xfffffffc00ec0947 */ /* 0x000fea000383ffff */
[----:B------:R-:W-:Y:S05]  /*0370*/  BSYNC B0 ;  /* 0x0000000000007941 */ /* 0x000fea0003800000 */
.L_x_6:
[----:B------:R-:W0:Y:S02]  /*0380*/  LDC.64 R4, c[0x0][0x388] ;  /* 0x0000e200ff047b82 */ /* 0x000e240000000a00 */
[----:B0-----:R-:W2:Y:S06]  /*0390*/  LDG.E R7, desc[UR6][R4.64] ;  /* 0x0000000604077981 */ /* 0x001eac000c1e1900 */
[----:B------:R-:W0:Y:S01]  /*03a0*/  S2UR UR5, SR_CgaCtaId ;  /* 0x00000000000579c3 */ /* 0x000e220000008800 */
[----:B------:R-:W-:Y:S02]  /*03b0*/  UMOV UR4, 0x400 ;  /* 0x0000040000047882 */ /* 0x000fe40000000000 */
[----:B0-----:R-:W-:-:S09]  /*03c0*/  ULEA UR4, UR5, UR4, 0x18 ;  /* 0x0000000405047291 */ /* 0x001fd2000f8ec0ff */
[----:B------:R-:W2:Y:S02]  /*03d0*/  LDS R0, [UR4] ;  /* 0x00000004ff007984 */ /* 0x000ea40008000800 */
[----:B--2---:R-:W-:-:S05]  /*03e0*/  FADD R7, R0, R7 ;  /* 0x0000000700077221 */ /* 0x004fca0000000000 */
[----:B------:R-:W-:Y:S04]  /*03f0*/  STG.E desc[UR6][R4.64], R7 ;  /* 0x0000000704007986 */ /* 0x000fe8000c101906 */
[----:B------:R-:W-:Y:S01]  /*0400*/  ATOMG.E.EXCH.STRONG.GPU PT, RZ, desc[UR6][R2.64], RZ ;  /* 0x800000ff02ff79a8 */ /* 0x000fe2000c1ef106 */
[----:B------:R-:W-:Y:S05]  /*0410*/  EXIT ;  /* 0x000000000000794d */ /* 0x000fea0003800000 */
.L_x_8:
[----:B------:R-:W-:-:S00]  /*0420*/  BRA `(.L_x_8) ;  /* 0xfffffffc00fc7947 */ /* 0x000fc0000383ffff */
[----:B------:R-:W-:-:S00]  /*0430*/  NOP ;  /* 0x0000000000007918 */ /* 0x000fc00000000000 */
        /* <DEDUP_REMOVED lines=12> */
.L_x_16:


//--------------------- .text._Z23vector_reduction_kernelPfS_j --------------------------
	.section	.text._Z23vector_reduction_kernelPfS_j,"ax",@progbits
	.align	128
        .global         _Z23vector_reduction_kernelPfS_j
        .type           _Z23vector_reduction_kernelPfS_j,@function
        .size           _Z23vector_reduction_kernelPfS_j,(.L_x_17 - _Z23vector_reduction_kernelPfS_j)
        .other          _Z23vector_reduction_kernelPfS_j,@"STO_CUDA_ENTRY STV_DEFAULT"
_Z23vector_reduction_kernelPfS_j:
.text._Z23vector_reduction_kernelPfS_j:
[----:B------:R-:W-:Y:S01]  /*0000*/  LDC R1, c[0x0][0x37c] ;  /* 0x0000df00ff017b82 */ /* 0x000fe20000000800 */
[----:B------:R-:W0:Y:S01]  /*0010*/  S2R R11, SR_CTAID.X ;  /* 0x00000000000b7919 */ /* 0x000e220000002500 */
[----:B------:R-:W1:Y:S01]  /*0020*/  LDCU UR4, c[0x0][0x360] ;  /* 0x00006c00ff0477ac */ /* 0x000e620008000800 */
[----:B------:R-:W-:Y:S01]  /*0030*/  BSSY.RECONVERGENT B0, `(.L_x_9) ;  /* 0x0000017000007945 */ /* 0x000fe20003800200 */
[----:B------:R-:W-:Y:S01]  /*0040*/  IMAD.MOV.U32 R2, RZ, RZ, RZ ;  /* 0x000000ffff027224 */ /* 0x000fe200078e00ff */
[----:B------:R-:W0:Y:S01]  /*0050*/  S2R R12, SR_TID.X ;  /* 0x00000000000c7919 */ /* 0x000e220000002100 */
[----:B------:R-:W2:Y:S01]  /*0060*/  LDCU UR5, c[0x0][0x390] ;  /* 0x00007200ff0577ac */ /* 0x000ea20008000800 */
[----:B------:R-:W3:Y:S01]  /*0070*/  LDCU.64 UR6, c[0x0][0x358] ;  /* 0x00006b00ff0677ac */ /* 0x000ee20008000a00 */
[----:B-1----:R-:W-:Y:S02]  /*0080*/  IMAD.U32 R10, RZ, RZ, UR4 ;  /* 0x00000004ff0a7e24 */ /* 0x002fe4000f8e00ff */
[----:B0-----:R-:W-:-:S05]  /*0090*/  IMAD R0, R11, UR4, R12 ;  /* 0x000000040b007c24 */ /* 0x001fca000f8e020c */
[----:B--2---:R-:W-:-:S13]  /*00a0*/  ISETP.GE.U32.AND P0, PT, R0, UR5, PT ;  /* 0x0000000500007c0c */ /* 0x004fda000bf06070 */
[----:B---3--:R-:W-:Y:S05]  /*00b0*/  @P0 BRA `(.L_x_10) ;  /* 0x0000000000380947 */ /* 0x008fea0003800000 */
[----:B------:R-:W0:Y:S01]  /*00c0*/  LDC.64 R8, c[0x0][0x380] ;  /* 0x0000e000ff087b82 */ /* 0x000e220000000a00 */
[----:B------:R-:W1:Y:S01]  /*00d0*/  LDCU UR4, c[0x0][0x370] ;  /* 0x00006e00ff0477ac */ /* 0x000e620008000800 */
[----:B------:R-:W-:Y:S01]  /*00e0*/  BSSY.RECONVERGENT B1, `(.L_x_11) ;  /* 0x000000a000017945 */ /* 0x000fe20003800200 */
[----:B------:R-:W-:Y:S01]  /*00f0*/  CS2R R2, SRZ ;  /* 0x0000000000027805 */ /* 0x000fe2000001ff00 */
[----:B-1----:R-:W-:-:S07]  /*0100*/  IMAD R13, R10, UR4, RZ ;  /* 0x000000040a0d7c24 */ /* 0x002fce000f8e02ff */
.L_x_12:
[----:B0-----:R-:W-:-:S06]  /*0110*/  IMAD.WIDE.U32 R4, R0, 0x4, R8 ;  /* 0x0000000400047825 */ /* 0x001fcc00078e0008 */
[----:B------:R-:W2:Y:S01]  /*0120*/  LDG.E R4, desc[UR6][R4.64] ;  /* 0x0000000604047981 */ /* 0x000ea2000c1e1900 */
[----:B------:R-:W-:-:S04]  /*0130*/  IADD3 R0, PT, PT, R13, R0, RZ ;  /* 0x000000000d007210 */ /* 0x000fc80007ffe0ff */
[----:B------:R-:W-:Y:S01]  /*0140*/  ISETP.GE.U32.AND P0, PT, R0, UR5, PT ;  /* 0x0000000500007c0c */ /* 0x000fe2000bf06070 */
[----:B--2---:R-:W0:Y:S02]  /*0150*/  F2F.F64.F32 R6, R4 ;  /* 0x0000000400067310 */ /* 0x004e240000201800 */
[----:B0-----:R-:W-:-:S10]  /*0160*/  DADD R2, R6, R2 ;  /* 0x0000000006027229 */ /* 0x001fd40000000002 */
[----:B------:R-:W-:Y:S05]  /*0170*/  @!P0 BRA `(.L_x_12) ;  /* 0xfffffffc00e48947 */ /* 0x000fea000383ffff */
[----:B------:R-:W-:Y:S05]  /*0180*/  BSYNC.RECONVERGENT B1 ;  /* 0x0000000000017941 */ /* 0x000fea0003800200 */
.L_x_11:
[----:B------:R0:W1:Y:S02]  /*0190*/  F2F.F32.F64 R2, R2 ;  /* 0x0000000200027310 */ /* 0x0000640000301000 */
.L_x_10:
[----:B------:R-:W-:Y:S05]  /*01a0*/  BSYNC.RECONVERGENT B0 ;  /* 0x0000000000007941 */ /* 0x000fea0003800200 */
.L_x_9:
        /* <DEDUP_REMOVED lines=9> */
.L_x_14:
        /* <DEDUP_REMOVED lines=11> */
.L_x_13:
[----:B------:R-:W-:Y:S05]  /*02f0*/  @P0 EXIT ;  /* 0x000000000000094d */ /* 0x000fea0003800000 */
[----:B------:R-:W1:Y:S01]  /*0300*/  S2UR UR5, SR_CgaCtaId ;  /* 0x00000000000579c3 */ /* 0x000e620000008800 */
[----:B------:R-:W-:-:S07]  /*0310*/  UMOV UR4, 0x400 ;  /* 0x0000040000047882 */ /* 0x000fce0000000000 */
[----:B0-----:R-:W0:Y:S01]  /*0320*/  LDC.64 R2, c[0x0][0x388] ;  /* 0x0000e200ff027b82 */ /* 0x001e220000000a00 */
[----:B-1----:R-:W-:Y:S01]  /*0330*/  ULEA UR4, UR5, UR4, 0x18 ;  /* 0x0000000405047291 */ /* 0x002fe2000f8ec0ff */
[----:B0-----:R-:W-:-:S08]  /*0340*/  IMAD.WIDE.U32 R2, R11, 0x4, R2 ;  /* 0x000000040b027825 */ /* 0x001fd000078e0002 */
[----:B------:R-:W0:Y:S04]  /*0350*/  LDS R5, [UR4] ;  /* 0x00000004ff057984 */ /* 0x000e280008000800 */
[----:B0-----:R-:W-:Y:S01]  /*0360*/  STG.E desc[UR6][R2.64], R5 ;  /* 0x0000000502007986 */ /* 0x001fe2000c101906 */
[----:B------:R-:W-:Y:S05]  /*0370*/  EXIT ;  /* 0x000000000000794d */ /* 0x000fea0003800000 */
.L_x_15:
        /* <DEDUP_REMOVED lines=16> */
.L_x_17:


//--------------------- .nv.shared._Z37vector_reduction_kernel_using_atomicsPfS_jPi --------------------------
	.section	.nv.shared._Z37vector_reduction_kernel_using_atomicsPfS_jPi,"aw",@nobits
	.sectionflags	@""
	.align	4
.nv.shared._Z37vector_reduction_kernel_using_atomicsPfS_jPi:
	.zero		2048


//--------------------- .nv.shared.reserved.0     --------------------------
	.section	.nv.shared.reserved.0,"aw",@nobits
	.weak		__nv_reservedSMEM_offset_0_alias
	.size		__nv_reservedSMEM_offset_0_alias, 0, 64
	.other		__nv_reservedSMEM_offset_0_alias,@"STO_CUDA_RESERVED_SHARED STV_DEFAULT"
__nv_reservedSMEM_offset_0_alias:
	.zero		0
	.zero		64


//--------------------- .nv.shared._Z23vector_reduction_kernelPfS_j --------------------------
	.section	.nv.shared._Z23vector_reduction_kernelPfS_j,"aw",@nobits
	.sectionflags	@""
	.align	4
.nv.shared._Z23vector_reduction_kernelPfS_j:
	.zero		2048


//--------------------- .nv.constant0._Z37vector_reduction_kernel_using_atomicsPfS_jPi --------------------------
	.section	.nv.constant0._Z37vector_reduction_kernel_using_atomicsPfS_jPi,"a",@progbits
	.sectionflags	@""
	.align	4
.nv.constant0._Z37vector_reduction_kernel_using_atomicsPfS_jPi:
	.zero		928


//--------------------- .nv.constant0._Z23vector_reduction_kernelPfS_j --------------------------
	.section	.nv.constant0._Z23vector_reduction_kernelPfS_j,"a",@progbits
	.sectionflags	@""
	.align	4
.nv.constant0._Z23vector_reduction_kernelPfS_j:
	.zero		916


//--------------------- SYMBOLS --------------------------

	.type		.nv.reservedSmem.offset0,@object
	.size		.nv.reservedSmem.offset0,0x4
	.type		.nv.reservedSmem.cap,@object
	.size		.nv.reservedSmem.cap,0x4
